//
// Generated by NVIDIA NVVM Compiler
//
// Compiler Build ID: CL-36424714
// Cuda compilation tools, release 13.0, V13.0.88
// Based on NVVM 20.0.0
//

.version 9.0
.target sm_100
.address_size 64

	// .globl	_Z12computeSigmaPfS_S_S_

.visible .entry _Z12computeSigmaPfS_S_S_(
	.param .u64 .ptr .align 1 _Z12computeSigmaPfS_S_S__param_0,
	.param .u64 .ptr .align 1 _Z12computeSigmaPfS_S_S__param_1,
	.param .u64 .ptr .align 1 _Z12computeSigmaPfS_S_S__param_2,
	.param .u64 .ptr .align 1 _Z12computeSigmaPfS_S_S__param_3
)
{
	.reg .b32 	%r<2>;
	.reg .b32 	%f<8>;
	.reg .b64 	%rd<13>;

	ld.param.u64 	%rd1, [_Z12computeSigmaPfS_S_S__param_0];
	ld.param.u64 	%rd2, [_Z12computeSigmaPfS_S_S__param_1];
	ld.param.u64 	%rd3, [_Z12computeSigmaPfS_S_S__param_2];
	ld.param.u64 	%rd4, [_Z12computeSigmaPfS_S_S__param_3];
	cvta.to.global.u64 	%rd5, %rd1;
	cvta.to.global.u64 	%rd6, %rd4;
	cvta.to.global.u64 	%rd7, %rd3;
	cvta.to.global.u64 	%rd8, %rd2;
	mov.u32 	%r1, %tid.x;
	mul.wide.u32 	%rd9, %r1, 4;
	add.s64 	%rd10, %rd8, %rd9;
	ld.global.f32 	%f1, [%rd10];
	add.s64 	%rd11, %rd7, %rd9;
	ld.global.f32 	%f2, [%rd11];
	ld.global.f32 	%f3, [%rd6];
	ld.global.f32 	%f4, [%rd6+4];
	fma.rn.f32 	%f5, %f1, %f4, %f3;
	sub.f32 	%f6, %f5, %f2;
	mul.f32 	%f7, %f6, %f6;
	add.s64 	%rd12, %rd5, %rd9;
	st.global.f32 	[%rd12], %f7;
	ret;

}


// ===== COMPILED SASS (sm_100) =====

	.target	sm_100

	.elftype	@"ET_EXEC"


//--------------------- .note.nv.tkinfo           --------------------------
	.section	.note.nv.tkinfo,"",@"SHT_NOTE"
	.sectionflags	@"SHF_NOTE_NV_TKINFO"
	.tkinfo
        /*0018*/ 	.word	0x00000002
        /*0030*/ 	.string	""
        /*0030*/ 	.string	"ptxas"
        /*0030*/ 	.string	"Cuda compilation tools, release 13.0, V13.0.88"
        /*0030*/ 	.string	"Build cuda_13.0.r13.0/compiler.36424714_0"
        /*0030*/ 	.string	"-arch sm_100 -m 64 "



//--------------------- .note.nv.cuinfo           --------------------------
	.section	.note.nv.cuinfo,"",@"SHT_NOTE"
	.sectionflags	@"SHF_NOTE_NV_CUINFO"
        /*0018*/ 	.short	0x0002
        /*001a*/ 	.short	0x0064
        /*001c*/ 	.short	0x0082
	.zero		2


//--------------------- .nv.info                  --------------------------
	.section	.nv.info,"",@"SHT_CUDA_INFO"
	.align	4


	//----- nvinfo : EIATTR_REGCOUNT
	.align		4
        /*0000*/ 	.byte	0x04, 0x2f
        /*0002*/ 	.short	(.L_1 - .L_0)
	.align		4
.L_0:
        /*0004*/ 	.word	index@(_Z12computeSigmaPfS_S_S_)
        /*0008*/ 	.word	0x00000010


	//----- nvinfo : EIATTR_FRAME_SIZE
	.align		4
.L_1:
        /*000c*/ 	.byte	0x04, 0x11
        /*000e*/ 	.short	(.L_3 - .L_2)
	.align		4
.L_2:
        /*0010*/ 	.word	index@(_Z12computeSigmaPfS_S_S_)
        /*0014*/ 	.word	0x00000000


	//----- nvinfo : EIATTR_MIN_STACK_SIZE
	.align		4
.L_3:
        /*0018*/ 	.byte	0x04, 0x12
        /*001a*/ 	.short	(.L_5 - .L_4)
	.align		4
.L_4:
        /*001c*/ 	.word	index@(_Z12computeSigmaPfS_S_S_)
        /*0020*/ 	.word	0x00000000
.L_5:


//--------------------- .nv.compat                --------------------------
	.section	.nv.compat,"",@"SHT_CUDA_COMPAT_INFO"
	.align	4
        /*0000*/ 	.byte	0x02, 0x09, 0x00, 0x00, 0x02, 0x02, 0x01, 0x00, 0x02, 0x05, 0x05, 0x00, 0x03, 0x07, 0x01, 0x01
        /*0010*/ 	.byte	0x02, 0x03, 0x00, 0x00, 0x02, 0x06, 0x01, 0x00, 0x04, 0x0b, 0x08, 0x00, 0x09, 0x00, 0x00, 0x00
        /*0020*/ 	.byte	0x00, 0x00, 0x00, 0x00


//--------------------- .nv.info._Z12computeSigmaPfS_S_S_ --------------------------
	.section	.nv.info._Z12computeSigmaPfS_S_S_,"",@"SHT_CUDA_INFO"
	.sectionflags	@""
	.align	4


	//----- nvinfo : EIATTR_CUDA_API_VERSION
	.align		4
        /*0000*/ 	.byte	0x04, 0x37
        /*0002*/ 	.short	(.L_7 - .L_6)
.L_6:
        /*0004*/ 	.word	0x00000082


	//----- nvinfo : EIATTR_KPARAM_INFO
	.align		4
.L_7:
        /*0008*/ 	.byte	0x04, 0x17
        /*000a*/ 	.short	(.L_9 - .L_8)
.L_8:
        /*000c*/ 	.word	0x00000000
        /*0010*/ 	.short	0x0003
        /*0012*/ 	.short	0x0018
        /*0014*/ 	.byte	0x00, 0xf5, 0x21, 0x00


	//----- nvinfo : EIATTR_KPARAM_INFO
	.align		4
.L_9:
        /*0018*/ 	.byte	0x04, 0x17
        /*001a*/ 	.short	(.L_11 - .L_10)
.L_10:
        /*001c*/ 	.word	0x00000000
        /*0020*/ 	.short	0x0002
        /*0022*/ 	.short	0x0010
        /*0024*/ 	.byte	0x00, 0xf5, 0x21, 0x00


	//----- nvinfo : EIATTR_KPARAM_INFO
	.align		4
.L_11:
        /*0028*/ 	.byte	0x04, 0x17
        /*002a*/ 	.short	(.L_13 - .L_12)
.L_12:
        /*002c*/ 	.word	0x00000000
        /*0030*/ 	.short	0x0001
        /*0032*/ 	.short	0x0008
        /*0034*/ 	.byte	0x00, 0xf5, 0x21, 0x00


	//----- nvinfo : EIATTR_KPARAM_INFO
	.align		4
.L_13:
        /*0038*/ 	.byte	0x04, 0x17
        /*003a*/ 	.short	(.L_15 - .L_14)
.L_14:
        /*003c*/ 	.word	0x00000000
        /*0040*/ 	.short	0x0000
        /*0042*/ 	.short	0x0000
        /*0044*/ 	.byte	0x00, 0xf5, 0x21, 0x00


	//----- nvinfo : EIATTR_SPARSE_MMA_MASK
	.align		4
.L_15:
        /*0048*/ 	.byte	0x03, 0x50
        /*004a*/ 	.short	0x0000


	//----- nvinfo : EIATTR_MAXREG_COUNT
	.align		4
        /*004c*/ 	.byte	0x03, 0x1b
        /*004e*/ 	.short	0x00ff


	//----- nvinfo : EIATTR_MERCURY_ISA_VERSION
	.align		4
        /*0050*/ 	.byte	0x03, 0x5f
        /*0052*/ 	.short	0x0101


	//----- nvinfo : EIATTR_VRC_CTA_INIT_COUNT
	.align		4
        /*0054*/ 	.byte	0x02, 0x4a
	.zero		1
	.zero		1


	//----- nvinfo : EIATTR_EXIT_INSTR_OFFSETS
	.align		4
        /*0058*/ 	.byte	0x04, 0x1c
        /*005a*/ 	.short	(.L_17 - .L_16)


	//   ....[0]....
.L_16:
        /*005c*/ 	.word	0x00000120


	//----- nvinfo : EIATTR_CBANK_PARAM_SIZE
	.align		4
.L_17:
        /*0060*/ 	.byte	0x03, 0x19
        /*0062*/ 	.short	0x0020


	//----- nvinfo : EIATTR_PARAM_CBANK
	.align		4
        /*0064*/ 	.byte	0x04, 0x0a
        /*0066*/ 	.short	(.L_19 - .L_18)
	.align		4
.L_18:
        /*0068*/ 	.word	index@(.nv.constant0._Z12computeSigmaPfS_S_S_)
        /*006c*/ 	.short	0x0380
        /*006e*/ 	.short	0x0020


	//----- nvinfo : EIATTR_SW_WAR
	.align		4
.L_19:
        /*0070*/ 	.byte	0x04, 0x36
        /*0072*/ 	.short	(.L_21 - .L_20)
.L_20:
        /*0074*/ 	.word	0x00000008
.L_21:


//--------------------- .nv.callgraph             --------------------------
	.section	.nv.callgraph,"",@"SHT_CUDA_CALLGRAPH"
	.align	4
	.sectionentsize	8
	.align		4
        /*0000*/ 	.word	0x00000000
	.align		4
        /*0004*/ 	.word	0xffffffff
	.align		4
        /*0008*/ 	.word	0x00000000
	.align		4
        /*000c*/ 	.word	0xfffffffe
	.align		4
        /*0010*/ 	.word	0x00000000
	.align		4
        /*0014*/ 	.word	0xfffffffd
	.align		4
        /*0018*/ 	.word	0x00000000
	.align		4
        /*001c*/ 	.word	0xfffffffc


//--------------------- .text._Z12computeSigmaPfS_S_S_ --------------------------
	.section	.text._Z12computeSigmaPfS_S_S_,"ax",@progbits
	.align	128
        .global         _Z12computeSigmaPfS_S_S_
        .type           _Z12computeSigmaPfS_S_S_,@function
        .size           _Z12computeSigmaPfS_S_S_,(.L_x_1 - _Z12computeSigmaPfS_S_S_)
        .other          _Z12computeSigmaPfS_S_S_,@"STO_CUDA_ENTRY STV_DEFAULT"
_Z12computeSigmaPfS_S_S_:
.text._Z12computeSigmaPfS_S_S_:
[----:B------:R-:W-:Y:S01]  /*0000*/  LDC R1, c[0x0][0x37c] ;  /* 0x0000df00ff017b82 */ /* 0x000fe20000000800 */
[----:B------:R-:W0:Y:S07]  /*0010*/  S2R R13, SR_TID.X ;  /* 0x00000000000d7919 */ /* 0x000e2e0000002100 */
[----:B------:R-:W0:Y:S01]  /*0020*/  LDC.64 R2, c[0x0][0x388] ;  /* 0x0000e200ff027b82 */ /* 0x000e220000000a00 */
[----:B------:R-:W1:Y:S07]  /*0030*/  LDCU.64 UR4, c[0x0][0x358] ;  /* 0x00006b00ff0477ac */ /* 0x000e6e0008000a00 */
[----:B------:R-:W2:Y:S08]  /*0040*/  LDC.64 R4, c[0x0][0x390] ;  /* 0x0000e400ff047b82 */ /* 0x000eb00000000a00 */
[----:B------:R-:W3:Y:S08]  /*0050*/  LDC.64 R6, c[0x0][0x398] ;  /* 0x0000e600ff067b82 */ /* 0x000ef00000000a00 */
[----:B------:R-:W4:Y:S01]  /*0060*/  LDC.64 R8, c[0x0][0x380] ;  /* 0x0000e000ff087b82 */ /* 0x000f220000000a00 */
[----:B0-----:R-:W-:-:S04]  /*0070*/  IMAD.WIDE.U32 R2, R13, 0x4, R2 ;  /* 0x000000040d027825 */ /* 0x001fc800078e0002 */
[C---:B--2---:R-:W-:Y:S02]  /*0080*/  IMAD.WIDE.U32 R4, R13.reuse, 0x4, R4 ;  /* 0x000000040d047825 */ /* 0x044fe400078e0004 */
[----:B-1----:R-:W2:Y:S04]  /*0090*/  LDG.E R2, desc[UR4][R2.64] ;  /* 0x0000000402027981 */ /* 0x002ea8000c1e1900 */
[----:B---3--:R-:W2:Y:S04]  /*00a0*/  LDG.E R11, desc[UR4][R6.64] ;  /* 0x00000004060b7981 */ /* 0x008ea8000c1e1900 */
[----:B------:R-:W2:Y:S04]  /*00b0*/  LDG.E R0, desc[UR4][R6.64+0x4] ;  /* 0x0000040406007981 */ /* 0x000ea8000c1e1900 */
[----:B------:R-:W3:Y:S01]  /*00c0*/  LDG.E R4, desc[UR4][R4.64] ;  /* 0x0000000404047981 */ /* 0x000ee2000c1e1900 */
[----:B----4-:R-:W-:-:S04]  /*00d0*/  IMAD.WIDE.U32 R8, R13, 0x4, R8 ;  /* 0x000000040d087825 */ /* 0x010fc800078e0008 */
[----:B--2---:R-:W-:-:S04]  /*00e0*/  FFMA R11, R2, R0, R11 ;  /* 0x00000000020b7223 */ /* 0x004fc8000000000b */
[----:B---3--:R-:W-:-:S04]  /*00f0*/  FADD R11, -R4, R11 ;  /* 0x0000000b040b7221 */ /* 0x008fc80000000100 */
[----:B------:R-:W-:-:S05]  /*0100*/  FMUL R11, R11, R11 ;  /* 0x0000000b0b0b7220 */ /* 0x000fca0000400000 */
[----:B------:R-:W-:Y:S01]  /*0110*/  STG.E desc[UR4][R8.64], R11 ;  /* 0x0000000b08007986 */ /* 0x000fe2000c101904 */
[----:B------:R-:W-:Y:S05]  /*0120*/  EXIT ;  /* 0x000000000000794d */ /* 0x000fea0003800000 */
.L_x_0:
[----:B------:R-:W-:-:S00]  /*0130*/  BRA `(.L_x_0) ;  /* 0xfffffffc00fc7947 */ /* 0x000fc0000383ffff */
[----:B------:R-:W-:-:S00]  /*0140*/  NOP ;  /* 0x0000000000007918 */ /* 0x000fc00000000000 */
        /* <DEDUP_REMOVED lines=11> */
.L_x_1:


//--------------------- .nv.shared.reserved.0     --------------------------
	.section	.nv.shared.reserved.0,"aw",@nobits
	.weak		__nv_reservedSMEM_offset_0_alias
	.size		__nv_reservedSMEM_offset_0_alias, 0, 64
	.other		__nv_reservedSMEM_offset_0_alias,@"STO_CUDA_RESERVED_SHARED STV_DEFAULT"
__nv_reservedSMEM_offset_0_alias:
	.zero		0
	.zero		64


//--------------------- .nv.constant0._Z12computeSigmaPfS_S_S_ --------------------------
	.section	.nv.constant0._Z12computeSigmaPfS_S_S_,"a",@progbits
	.sectionflags	@""
	.align	4
.nv.constant0._Z12computeSigmaPfS_S_S_:
	.zero		928


//--------------------- SYMBOLS --------------------------

	.type		.nv.reservedSmem.offset0,@object
	.size		.nv.reservedSmem.offset0,0x4
